	.headerflags	@"EF_CUDA_TEXMODE_UNIFIED EF_CUDA_64BIT_ADDRESS EF_CUDA_ACCELERATORS EF_CUDA_SM90 EF_CUDA_VIRTUAL_SM(EF_CUDA_SM90)"
	.elftype	@"ET_EXEC"


//--------------------- .nv.info                  --------------------------
	.section	.nv.info,"",@"SHT_CUDA_INFO"
	.align	4


	//----- nvinfo : EIATTR_REGCOUNT
	.align		4
        /*0000*/ 	.byte	0x04, 0x2f
        /*0002*/ 	.short	(.L_1 - .L_0)
	.align		4
.L_0:
        /*0004*/ 	.word	index@(triton_poi_fused_convolution_19)
        /*0008*/ 	.word	0x0000000c


	//----- nvinfo : EIATTR_MIN_STACK_SIZE
	.align		4
.L_1:
        /*000c*/ 	.byte	0x04, 0x12
        /*000e*/ 	.short	(.L_3 - .L_2)
	.align		4
.L_2:
        /*0010*/ 	.word	index@(triton_poi_fused_convolution_19)
        /*0014*/ 	.word	0x00000000


	//----- nvinfo : EIATTR_FRAME_SIZE
	.align		4
.L_3:
        /*0018*/ 	.byte	0x04, 0x11
        /*001a*/ 	.short	(.L_5 - .L_4)
	.align		4
.L_4:
        /*001c*/ 	.word	index@(triton_poi_fused_convolution_19)
        /*0020*/ 	.word	0x00000000


	//----- nvinfo : EIATTR_MIN_STACK_SIZE
	.align		4
.L_5:
        /*0024*/ 	.byte	0x04, 0x12
        /*0026*/ 	.short	(.L_7 - .L_6)
	.align		4
.L_6:
        /*0028*/ 	.word	index@(triton_poi_fused_convolution_19)
        /*002c*/ 	.word	0x00000000
.L_7:


//--------------------- .nv.info.triton_poi_fused_convolution_19 --------------------------
	.section	.nv.info.triton_poi_fused_convolution_19,"",@"SHT_CUDA_INFO"
	.sectionflags	@""
	.align	4


	//----- nvinfo : EIATTR_CUDA_API_VERSION
	.align		4
        /*0000*/ 	.byte	0x04, 0x37
        /*0002*/ 	.short	(.L_9 - .L_8)
.L_8:
        /*0004*/ 	.word	0x0000007c


	//----- nvinfo : EIATTR_KPARAM_INFO
	.align		4
.L_9:
        /*0008*/ 	.byte	0x04, 0x17
        /*000a*/ 	.short	(.L_11 - .L_10)
.L_10:
        /*000c*/ 	.word	0x00000000
        /*0010*/ 	.short	0x0002
        /*0012*/ 	.short	0x0010
        /*0014*/ 	.byte	0x00, 0xf0, 0x11, 0x00


	//----- nvinfo : EIATTR_KPARAM_INFO
	.align		4
.L_11:
        /*0018*/ 	.byte	0x04, 0x17
        /*001a*/ 	.short	(.L_13 - .L_12)
.L_12:
        /*001c*/ 	.word	0x00000000
        /*0020*/ 	.short	0x0001
        /*0022*/ 	.short	0x0008
        /*0024*/ 	.byte	0x00, 0xf4, 0x21, 0x00


	//----- nvinfo : EIATTR_KPARAM_INFO
	.align		4
.L_13:
        /*0028*/ 	.byte	0x04, 0x17
        /*002a*/ 	.short	(.L_15 - .L_14)
.L_14:
        /*002c*/ 	.word	0x00000000
        /*0030*/ 	.short	0x0000
        /*0032*/ 	.short	0x0000
        /*0034*/ 	.byte	0x00, 0xf4, 0x21, 0x00


	//----- nvinfo : EIATTR_SPARSE_MMA_MASK
	.align		4
.L_15:
        /*0038*/ 	.byte	0x03, 0x50
        /*003a*/ 	.short	0x0000


	//----- nvinfo : EIATTR_MAXREG_COUNT
	.align		4
        /*003c*/ 	.byte	0x03, 0x1b
        /*003e*/ 	.short	0x00ff


	//----- nvinfo : EIATTR_EXIT_INSTR_OFFSETS
	.align		4
        /*0040*/ 	.byte	0x04, 0x1c
        /*0042*/ 	.short	(.L_17 - .L_16)


	//   ....[0]....
.L_16:
        /*0044*/ 	.word	0x00000170


	//   ....[1]....
        /*0048*/ 	.word	0x00000190


	//----- nvinfo : EIATTR_REQNTID
	.align		4
.L_17:
        /*004c*/ 	.byte	0x04, 0x10
        /*004e*/ 	.short	(.L_19 - .L_18)
.L_18:
        /*0050*/ 	.word	0x00000080
        /*0054*/ 	.word	0x00000001
        /*0058*/ 	.word	0x00000001


	//----- nvinfo : EIATTR_CBANK_PARAM_SIZE
	.align		4
.L_19:
        /*005c*/ 	.byte	0x03, 0x19
        /*005e*/ 	.short	0x0014


	//----- nvinfo : EIATTR_PARAM_CBANK
	.align		4
        /*0060*/ 	.byte	0x04, 0x0a
        /*0062*/ 	.short	(.L_21 - .L_20)
	.align		4
.L_20:
        /*0064*/ 	.word	index@(.nv.constant0.triton_poi_fused_convolution_19)
        /*0068*/ 	.short	0x0210
        /*006a*/ 	.short	0x0014


	//----- nvinfo : EIATTR_SW_WAR
	.align		4
.L_21:
        /*006c*/ 	.byte	0x04, 0x36
        /*006e*/ 	.short	(.L_23 - .L_22)
.L_22:
        /*0070*/ 	.word	0x00000008
.L_23:


//--------------------- .nv.callgraph             --------------------------
	.section	.nv.callgraph,"",@"SHT_CUDA_CALLGRAPH"
	.align	4
	.sectionentsize	8
	.align		4
        /*0000*/ 	.word	0x00000000
	.align		4
        /*0004*/ 	.word	0xffffffff
	.align		4
        /*0008*/ 	.word	0x00000000
	.align		4
        /*000c*/ 	.word	0xfffffffe
	.align		4
        /*0010*/ 	.word	0x00000000
	.align		4
        /*0014*/ 	.word	0xfffffffd
	.align		4
        /*0018*/ 	.word	0x00000000
	.align		4
        /*001c*/ 	.word	0xfffffffc


//--------------------- .text.triton_poi_fused_convolution_19 --------------------------
	.section	.text.triton_poi_fused_convolution_19,"ax",@progbits
	.align	128
        .global         triton_poi_fused_convolution_19
        .type           triton_poi_fused_convolution_19,@function
        .size           triton_poi_fused_convolution_19,(.L_x_1 - triton_poi_fused_convolution_19)
        .other          triton_poi_fused_convolution_19,@"STO_CUDA_ENTRY STV_DEFAULT"
triton_poi_fused_convolution_19:
.text.triton_poi_fused_convolution_19:
[----:B------:R-:W0:Y:S02]  /*0000*/  LDC R1, c[0x0][0x28] ;  /* 0x00000a00ff017b82 */ /* 0x000e240000000800 */
[----:B------:R-:W1:Y:S01]  /*0010*/  S2R R0, SR_TID.X ;  /* 0x0000000000007919 */ /* 0x000e620000002100 */
[----:B------:R-:W2:Y:S01]  /*0020*/  LDC.64 R2, c[0x0][0x210] ;  /* 0x00008400ff027b82 */ /* 0x000ea20000000a00 */
[----:B------:R-:W-:Y:S01]  /*0030*/  ULDC.64 UR4, c[0x0][0x208] ;  /* 0x0000820000047ab9 */ /* 0x000fe20000000a00 */
[----:B------:R-:W3:Y:S06]  /*0040*/  S2R R7, SR_CTAID.X ;  /* 0x0000000000077919 */ /* 0x000eec0000002500 */
[----:B------:R-:W4:Y:S01]  /*0050*/  LDC.64 R4, c[0x0][0x218] ;  /* 0x00008600ff047b82 */ /* 0x000f220000000a00 */
[----:B-1----:R-:W-:Y:S01]  /*0060*/  IMAD.SHL.U32 R0, R0, 0x2, RZ ;  /* 0x0000000200007824 */ /* 0x002fe200078e00ff */
[----:B---3--:R-:W-:-:S04]  /*0070*/  SHF.R.S32.HI R6, RZ, 0x17, R7 ;  /* 0x00000017ff067819 */ /* 0x008fc80000011407 */
[----:B------:R-:W-:-:S05]  /*0080*/  LOP3.LUT R0, R0, 0xfe, RZ, 0xc0, !PT ;  /* 0x000000fe00007812 */ /* 0x000fca00078ec0ff */
[----:B------:R-:W-:Y:S01]  /*0090*/  IMAD R7, R7, 0x100, R0 ;  /* 0x0000010007077824 */ /* 0x000fe200078e0200 */
[----:B------:R-:W-:-:S03]  /*00a0*/  SGXT R0, R6, 0x1 ;  /* 0x000000010600781a */ /* 0x000fc60000000200 */
[C---:B--2---:R-:W-:Y:S01]  /*00b0*/  IMAD.WIDE R2, R7.reuse, 0x4, R2 ;  /* 0x0000000407027825 */ /* 0x044fe200078e0202 */
[----:B------:R-:W-:Y:S02]  /*00c0*/  LEA.HI R0, R0, R7, RZ, 0x7 ;  /* 0x0000000700007211 */ /* 0x000fe400078f38ff */
[----:B------:R-:W-:Y:S02]  /*00d0*/  ISETP.GE.AND P0, PT, R7, 0x200, PT ;  /* 0x000002000700780c */ /* 0x000fe40003f06270 */
[----:B------:R-:W-:-:S05]  /*00e0*/  LOP3.LUT R0, R0, 0xffffff80, RZ, 0xc0, !PT ;  /* 0xffffff8000007812 */ /* 0x000fca00078ec0ff */
[----:B------:R-:W-:Y:S01]  /*00f0*/  IMAD.IADD R9, R7, 0x1, -R0 ;  /* 0x0000000107097824 */ /* 0x000fe200078e0a00 */
[----:B------:R-:W-:-:S03]  /*0100*/  CS2R R6, SRZ ;  /* 0x0000000000067805 */ /* 0x000fc6000001ff00 */
[----:B----4-:R-:W-:Y:S01]  /*0110*/  IMAD.WIDE R4, R9, 0x4, R4 ;  /* 0x0000000409047825 */ /* 0x010fe200078e0204 */
[----:B------:R-:W-:Y:S02]  /*0120*/  CS2R R8, SRZ ;  /* 0x0000000000087805 */ /* 0x000fe4000001ff00 */
[----:B------:R-:W2:Y:S04]  /*0130*/  @!P0 LDG.E.64 R6, desc[UR4][R2.64] ;  /* 0x0000000402068981 */ /* 0x000ea8000c1e1b00 */
[----:B------:R-:W2:Y:S02]  /*0140*/  @!P0 LDG.E.EL.64 R8, desc[UR4][R4.64] ;  /* 0x0000000404088981 */ /* 0x000ea4000c2e1b00 */
[----:B--2---:R-:W-:Y:S01]  /*0150*/  FADD R6, R8, R6 ;  /* 0x0000000608067221 */ /* 0x004fe20000000000 */
[----:B------:R-:W-:Y:S01]  /*0160*/  FADD R7, R9, R7 ;  /* 0x0000000709077221 */ /* 0x000fe20000000000 */
[----:B------:R-:W-:Y:S06]  /*0170*/  @P0 EXIT ;  /* 0x000000000000094d */ /* 0x000fec0003800000 */
[----:B------:R-:W-:Y:S01]  /*0180*/  STG.E.64 desc[UR4][R2.64], R6 ;  /* 0x0000000602007986 */ /* 0x000fe2000c101b04 */
[----:B------:R-:W-:Y:S05]  /*0190*/  EXIT ;  /* 0x000000000000794d */ /* 0x000fea0003800000 */
.L_x_0:
[----:B------:R-:W-:-:S00]  /*01a0*/  BRA `(.L_x_0) ;  /* 0xfffffffc00fc7947 */ /* 0x000fc0000383ffff */
[----:B------:R-:W-:-:S00]  /*01b0*/  NOP ;  /* 0x0000000000007918 */ /* 0x000fc00000000000 */
        /* <DEDUP_REMOVED lines=12> */
.L_x_1:


//--------------------- .nv.constant0.triton_poi_fused_convolution_19 --------------------------
	.section	.nv.constant0.triton_poi_fused_convolution_19,"a",@progbits
	.sectionflags	@""
	.align	4
.nv.constant0.triton_poi_fused_convolution_19:
	.zero		548
